//
// Generated by NVIDIA NVVM Compiler
//
// Compiler Build ID: CL-36424714
// Cuda compilation tools, release 13.0, V13.0.88
// Based on NVVM 20.0.0
//

.version 9.0
.target sm_100
.address_size 64

	// .globl	_Z13findNeighborsP6float3S0_Pddiii

.visible .entry _Z13findNeighborsP6float3S0_Pddiii(
	.param .u64 .ptr .align 1 _Z13findNeighborsP6float3S0_Pddiii_param_0,
	.param .u64 .ptr .align 1 _Z13findNeighborsP6float3S0_Pddiii_param_1,
	.param .u64 .ptr .align 1 _Z13findNeighborsP6float3S0_Pddiii_param_2,
	.param .f64 _Z13findNeighborsP6float3S0_Pddiii_param_3,
	.param .u32 _Z13findNeighborsP6float3S0_Pddiii_param_4,
	.param .u32 _Z13findNeighborsP6float3S0_Pddiii_param_5,
	.param .u32 _Z13findNeighborsP6float3S0_Pddiii_param_6
)
{
	.reg .pred 	%p<37>;
	.reg .b32 	%r<20>;
	.reg .b32 	%f<59>;
	.reg .b64 	%rd<21>;
	.reg .b64 	%fd<43>;

	ld.param.u64 	%rd11, [_Z13findNeighborsP6float3S0_Pddiii_param_0];
	ld.param.u64 	%rd9, [_Z13findNeighborsP6float3S0_Pddiii_param_1];
	ld.param.u64 	%rd10, [_Z13findNeighborsP6float3S0_Pddiii_param_2];
	ld.param.f64 	%fd7, [_Z13findNeighborsP6float3S0_Pddiii_param_3];
	ld.param.u32 	%r11, [_Z13findNeighborsP6float3S0_Pddiii_param_4];
	ld.param.u32 	%r12, [_Z13findNeighborsP6float3S0_Pddiii_param_5];
	cvta.to.global.u64 	%rd1, %rd11;
	mov.u32 	%r13, %tid.x;
	mov.u32 	%r14, %ctaid.x;
	mov.u32 	%r15, %ntid.x;
	mad.lo.s32 	%r1, %r14, %r15, %r13;
	setp.ge.u32 	%p1, %r1, %r12;
	@%p1 bra 	$L__BB0_23;
	cvta.to.global.u64 	%rd12, %rd9;
	mul.wide.u32 	%rd13, %r1, 12;
	add.s64 	%rd14, %rd12, %rd13;
	ld.global.f32 	%f1, [%rd14];
	ld.global.f32 	%f2, [%rd14+4];
	ld.global.f32 	%f3, [%rd14+8];
	setp.lt.s32 	%p2, %r11, 1;
	@%p2 bra 	$L__BB0_23;
	mul.f64 	%fd1, %fd7, %fd7;
	cvta.to.global.u64 	%rd15, %rd10;
	mul.wide.u32 	%rd16, %r1, 8;
	add.s64 	%rd2, %rd15, %rd16;
	and.b32  	%r2, %r11, 3;
	setp.lt.u32 	%p3, %r11, 4;
	mov.b32 	%r18, 0;
	@%p3 bra 	$L__BB0_17;
	and.b32  	%r18, %r11, 2147483644;
	neg.s32 	%r17, %r18;
	add.s64 	%rd19, %rd1, 24;
$L__BB0_4:
	ld.global.f32 	%f4, [%rd19+-24];
	ld.global.f32 	%f19, [%rd19+-20];
	ld.global.f32 	%f20, [%rd19+-16];
	setp.eq.f32 	%p4, %f4, %f1;
	setp.eq.f32 	%p5, %f19, %f2;
	and.pred  	%p6, %p4, %p5;
	setp.eq.f32 	%p7, %f20, %f3;
	and.pred  	%p8, %p6, %p7;
	@%p8 bra 	$L__BB0_7;
	sub.f32 	%f21, %f4, %f1;
	mul.f32 	%f22, %f21, %f21;
	cvt.f64.f32 	%fd8, %f22;
	sub.f32 	%f23, %f19, %f2;
	mul.f32 	%f24, %f23, %f23;
	cvt.f64.f32 	%fd9, %f24;
	add.f64 	%fd10, %fd8, %fd9;
	sub.f32 	%f25, %f20, %f3;
	mul.f32 	%f26, %f25, %f25;
	cvt.f64.f32 	%fd11, %f26;
	add.f64 	%fd2, %fd10, %fd11;
	setp.geu.f64 	%p9, %fd2, %fd1;
	@%p9 bra 	$L__BB0_7;
	sqrt.rn.f64 	%fd12, %fd2;
	ld.global.f64 	%fd13, [%rd2];
	add.f64 	%fd14, %fd12, %fd13;
	st.global.f64 	[%rd2], %fd14;
$L__BB0_7:
	ld.global.f32 	%f7, [%rd19+-12];
	ld.global.f32 	%f27, [%rd19+-8];
	ld.global.f32 	%f28, [%rd19+-4];
	setp.eq.f32 	%p10, %f7, %f1;
	setp.eq.f32 	%p11, %f27, %f2;
	and.pred  	%p12, %p10, %p11;
	setp.eq.f32 	%p13, %f28, %f3;
	and.pred  	%p14, %p12, %p13;
	@%p14 bra 	$L__BB0_10;
	sub.f32 	%f29, %f7, %f1;
	mul.f32 	%f30, %f29, %f29;
	cvt.f64.f32 	%fd15, %f30;
	sub.f32 	%f31, %f27, %f2;
	mul.f32 	%f32, %f31, %f31;
	cvt.f64.f32 	%fd16, %f32;
	add.f64 	%fd17, %fd15, %fd16;
	sub.f32 	%f33, %f28, %f3;
	mul.f32 	%f34, %f33, %f33;
	cvt.f64.f32 	%fd18, %f34;
	add.f64 	%fd3, %fd17, %fd18;
	setp.geu.f64 	%p15, %fd3, %fd1;
	@%p15 bra 	$L__BB0_10;
	sqrt.rn.f64 	%fd19, %fd3;
	ld.global.f64 	%fd20, [%rd2];
	add.f64 	%fd21, %fd19, %fd20;
	st.global.f64 	[%rd2], %fd21;
$L__BB0_10:
	ld.global.f32 	%f10, [%rd19];
	ld.global.f32 	%f35, [%rd19+4];
	ld.global.f32 	%f36, [%rd19+8];
	setp.eq.f32 	%p16, %f10, %f1;
	setp.eq.f32 	%p17, %f35, %f2;
	and.pred  	%p18, %p16, %p17;
	setp.eq.f32 	%p19, %f36, %f3;
	and.pred  	%p20, %p18, %p19;
	@%p20 bra 	$L__BB0_13;
	sub.f32 	%f37, %f10, %f1;
	mul.f32 	%f38, %f37, %f37;
	cvt.f64.f32 	%fd22, %f38;
	sub.f32 	%f39, %f35, %f2;
	mul.f32 	%f40, %f39, %f39;
	cvt.f64.f32 	%fd23, %f40;
	add.f64 	%fd24, %fd22, %fd23;
	sub.f32 	%f41, %f36, %f3;
	mul.f32 	%f42, %f41, %f41;
	cvt.f64.f32 	%fd25, %f42;
	add.f64 	%fd4, %fd24, %fd25;
	setp.geu.f64 	%p21, %fd4, %fd1;
	@%p21 bra 	$L__BB0_13;
	sqrt.rn.f64 	%fd26, %fd4;
	ld.global.f64 	%fd27, [%rd2];
	add.f64 	%fd28, %fd26, %fd27;
	st.global.f64 	[%rd2], %fd28;
$L__BB0_13:
	ld.global.f32 	%f13, [%rd19+12];
	ld.global.f32 	%f43, [%rd19+16];
	ld.global.f32 	%f44, [%rd19+20];
	setp.eq.f32 	%p22, %f13, %f1;
	setp.eq.f32 	%p23, %f43, %f2;
	and.pred  	%p24, %p22, %p23;
	setp.eq.f32 	%p25, %f44, %f3;
	and.pred  	%p26, %p24, %p25;
	@%p26 bra 	$L__BB0_16;
	sub.f32 	%f45, %f13, %f1;
	mul.f32 	%f46, %f45, %f45;
	cvt.f64.f32 	%fd29, %f46;
	sub.f32 	%f47, %f43, %f2;
	mul.f32 	%f48, %f47, %f47;
	cvt.f64.f32 	%fd30, %f48;
	add.f64 	%fd31, %fd29, %fd30;
	sub.f32 	%f49, %f44, %f3;
	mul.f32 	%f50, %f49, %f49;
	cvt.f64.f32 	%fd32, %f50;
	add.f64 	%fd5, %fd31, %fd32;
	setp.geu.f64 	%p27, %fd5, %fd1;
	@%p27 bra 	$L__BB0_16;
	sqrt.rn.f64 	%fd33, %fd5;
	ld.global.f64 	%fd34, [%rd2];
	add.f64 	%fd35, %fd33, %fd34;
	st.global.f64 	[%rd2], %fd35;
$L__BB0_16:
	add.s32 	%r17, %r17, 4;
	add.s64 	%rd19, %rd19, 48;
	setp.ne.s32 	%p28, %r17, 0;
	@%p28 bra 	$L__BB0_4;
$L__BB0_17:
	setp.eq.s32 	%p29, %r2, 0;
	@%p29 bra 	$L__BB0_23;
	mul.wide.u32 	%rd17, %r18, 12;
	add.s64 	%rd18, %rd17, %rd1;
	add.s64 	%rd20, %rd18, 8;
	neg.s32 	%r19, %r2;
$L__BB0_19:
	.pragma "nounroll";
	ld.global.f32 	%f16, [%rd20+-8];
	ld.global.f32 	%f51, [%rd20+-4];
	ld.global.f32 	%f52, [%rd20];
	setp.eq.f32 	%p30, %f16, %f1;
	setp.eq.f32 	%p31, %f51, %f2;
	and.pred  	%p32, %p30, %p31;
	setp.eq.f32 	%p33, %f52, %f3;
	and.pred  	%p34, %p32, %p33;
	@%p34 bra 	$L__BB0_22;
	sub.f32 	%f53, %f16, %f1;
	mul.f32 	%f54, %f53, %f53;
	cvt.f64.f32 	%fd36, %f54;
	sub.f32 	%f55, %f51, %f2;
	mul.f32 	%f56, %f55, %f55;
	cvt.f64.f32 	%fd37, %f56;
	add.f64 	%fd38, %fd36, %fd37;
	sub.f32 	%f57, %f52, %f3;
	mul.f32 	%f58, %f57, %f57;
	cvt.f64.f32 	%fd39, %f58;
	add.f64 	%fd6, %fd38, %fd39;
	setp.geu.f64 	%p35, %fd6, %fd1;
	@%p35 bra 	$L__BB0_22;
	sqrt.rn.f64 	%fd40, %fd6;
	ld.global.f64 	%fd41, [%rd2];
	add.f64 	%fd42, %fd40, %fd41;
	st.global.f64 	[%rd2], %fd42;
$L__BB0_22:
	add.s64 	%rd20, %rd20, 12;
	add.s32 	%r19, %r19, 1;
	setp.ne.s32 	%p36, %r19, 0;
	@%p36 bra 	$L__BB0_19;
$L__BB0_23:
	ret;

}
	// .globl	_Z6warmupPj
.visible .entry _Z6warmupPj(
	.param .u64 .ptr .align 1 _Z6warmupPj_param_0
)
{
	.reg .pred 	%p<2>;
	.reg .b32 	%r<3>;
	.reg .b64 	%rd<3>;

	ld.param.u64 	%rd1, [_Z6warmupPj_param_0];
	mov.u32 	%r1, %tid.x;
	setp.ne.s32 	%p1, %r1, 0;
	@%p1 bra 	$L__BB1_2;
	cvta.to.global.u64 	%rd2, %rd1;
	mov.b32 	%r2, 555;
	st.global.u32 	[%rd2], %r2;
$L__BB1_2:
	ret;

}


// ===== COMPILED SASS (sm_100) =====

	.target	sm_100

	.elftype	@"ET_EXEC"


//--------------------- .note.nv.tkinfo           --------------------------
	.section	.note.nv.tkinfo,"",@"SHT_NOTE"
	.sectionflags	@"SHF_NOTE_NV_TKINFO"
	.tkinfo
        /*0018*/ 	.word	0x00000002
        /*0030*/ 	.string	""
        /*0030*/ 	.string	"ptxas"
        /*0030*/ 	.string	"Cuda compilation tools, release 13.0, V13.0.88"
        /*0030*/ 	.string	"Build cuda_13.0.r13.0/compiler.36424714_0"
        /*0030*/ 	.string	"-arch sm_100 -m 64 "



//--------------------- .note.nv.cuinfo           --------------------------
	.section	.note.nv.cuinfo,"",@"SHT_NOTE"
	.sectionflags	@"SHF_NOTE_NV_CUINFO"
        /*0018*/ 	.short	0x0002
        /*001a*/ 	.short	0x0064
        /*001c*/ 	.short	0x0082
	.zero		2


//--------------------- .nv.info                  --------------------------
	.section	.nv.info,"",@"SHT_CUDA_INFO"
	.align	4


	//----- nvinfo : EIATTR_REGCOUNT
	.align		4
        /*0000*/ 	.byte	0x04, 0x2f
        /*0002*/ 	.short	(.L_1 - .L_0)
	.align		4
.L_0:
        /*0004*/ 	.word	index@(_Z13findNeighborsP6float3S0_Pddiii)
        /*0008*/ 	.word	0x00000020


	//----- nvinfo : EIATTR_FRAME_SIZE
	.align		4
.L_1:
        /*000c*/ 	.byte	0x04, 0x11
        /*000e*/ 	.short	(.L_3 - .L_2)
	.align		4
.L_2:
        /*0010*/ 	.word	index@($__internal_0_$__cuda_sm20_dsqrt_rn_f64_mediumpath_v1)
        /*0014*/ 	.word	0x00000000


	//----- nvinfo : EIATTR_FRAME_SIZE
	.align		4
.L_3:
        /*0018*/ 	.byte	0x04, 0x11
        /*001a*/ 	.short	(.L_5 - .L_4)
	.align		4
.L_4:
        /*001c*/ 	.word	index@(_Z13findNeighborsP6float3S0_Pddiii)
        /*0020*/ 	.word	0x00000000


	//----- nvinfo : EIATTR_REGCOUNT
	.align		4
.L_5:
        /*0024*/ 	.byte	0x04, 0x2f
        /*0026*/ 	.short	(.L_7 - .L_6)
	.align		4
.L_6:
        /*0028*/ 	.word	index@(_Z6warmupPj)
        /*002c*/ 	.word	0x00000008


	//----- nvinfo : EIATTR_FRAME_SIZE
	.align		4
.L_7:
        /*0030*/ 	.byte	0x04, 0x11
        /*0032*/ 	.short	(.L_9 - .L_8)
	.align		4
.L_8:
        /*0034*/ 	.word	index@(_Z6warmupPj)
        /*0038*/ 	.word	0x00000000


	//----- nvinfo : EIATTR_MIN_STACK_SIZE
	.align		4
.L_9:
        /*003c*/ 	.byte	0x04, 0x12
        /*003e*/ 	.short	(.L_11 - .L_10)
	.align		4
.L_10:
        /*0040*/ 	.word	index@(_Z6warmupPj)
        /*0044*/ 	.word	0x00000000


	//----- nvinfo : EIATTR_MIN_STACK_SIZE
	.align		4
.L_11:
        /*0048*/ 	.byte	0x04, 0x12
        /*004a*/ 	.short	(.L_13 - .L_12)
	.align		4
.L_12:
        /*004c*/ 	.word	index@(_Z13findNeighborsP6float3S0_Pddiii)
        /*0050*/ 	.word	0x00000000
.L_13:


//--------------------- .nv.compat                --------------------------
	.section	.nv.compat,"",@"SHT_CUDA_COMPAT_INFO"
	.align	4
        /*0000*/ 	.byte	0x02, 0x09, 0x00, 0x00, 0x02, 0x02, 0x01, 0x00, 0x02, 0x05, 0x05, 0x00, 0x03, 0x07, 0x01, 0x01
        /*0010*/ 	.byte	0x02, 0x03, 0x00, 0x00, 0x02, 0x06, 0x01, 0x00, 0x04, 0x0b, 0x08, 0x00, 0x01, 0x00, 0x00, 0x00
        /*0020*/ 	.byte	0x00, 0x00, 0x00, 0x00


//--------------------- .nv.info._Z6warmupPj      --------------------------
	.section	.nv.info._Z6warmupPj,"",@"SHT_CUDA_INFO"
	.sectionflags	@""
	.align	4


	//----- nvinfo : EIATTR_CUDA_API_VERSION
	.align		4
        /*0000*/ 	.byte	0x04, 0x37
        /*0002*/ 	.short	(.L_15 - .L_14)
.L_14:
        /*0004*/ 	.word	0x00000082


	//----- nvinfo : EIATTR_KPARAM_INFO
	.align		4
.L_15:
        /*0008*/ 	.byte	0x04, 0x17
        /*000a*/ 	.short	(.L_17 - .L_16)
.L_16:
        /*000c*/ 	.word	0x00000000
        /*0010*/ 	.short	0x0000
        /*0012*/ 	.short	0x0000
        /*0014*/ 	.byte	0x00, 0xf5, 0x21, 0x00


	//----- nvinfo : EIATTR_SPARSE_MMA_MASK
	.align		4
.L_17:
        /*0018*/ 	.byte	0x03, 0x50
        /*001a*/ 	.short	0x0000


	//----- nvinfo : EIATTR_MAXREG_COUNT
	.align		4
        /*001c*/ 	.byte	0x03, 0x1b
        /*001e*/ 	.short	0x00ff


	//----- nvinfo : EIATTR_MERCURY_ISA_VERSION
	.align		4
        /*0020*/ 	.byte	0x03, 0x5f
        /*0022*/ 	.short	0x0101


	//----- nvinfo : EIATTR_VRC_CTA_INIT_COUNT
	.align		4
        /*0024*/ 	.byte	0x02, 0x4a
	.zero		1
	.zero		1


	//----- nvinfo : EIATTR_EXIT_INSTR_OFFSETS
	.align		4
        /*0028*/ 	.byte	0x04, 0x1c
        /*002a*/ 	.short	(.L_19 - .L_18)


	//   ....[0]....
.L_18:
        /*002c*/ 	.word	0x00000030


	//   ....[1]....
        /*0030*/ 	.word	0x00000080


	//----- nvinfo : EIATTR_CBANK_PARAM_SIZE
	.align		4
.L_19:
        /*0034*/ 	.byte	0x03, 0x19
        /*0036*/ 	.short	0x0008


	//----- nvinfo : EIATTR_PARAM_CBANK
	.align		4
        /*0038*/ 	.byte	0x04, 0x0a
        /*003a*/ 	.short	(.L_21 - .L_20)
	.align		4
.L_20:
        /*003c*/ 	.word	index@(.nv.constant0._Z6warmupPj)
        /*0040*/ 	.short	0x0380
        /*0042*/ 	.short	0x0008


	//----- nvinfo : EIATTR_SW_WAR
	.align		4
.L_21:
        /*0044*/ 	.byte	0x04, 0x36
        /*0046*/ 	.short	(.L_23 - .L_22)
.L_22:
        /*0048*/ 	.word	0x00000008
.L_23:


//--------------------- .nv.info._Z13findNeighborsP6float3S0_Pddiii --------------------------
	.section	.nv.info._Z13findNeighborsP6float3S0_Pddiii,"",@"SHT_CUDA_INFO"
	.sectionflags	@""
	.align	4


	//----- nvinfo : EIATTR_CUDA_API_VERSION
	.align		4
        /*0000*/ 	.byte	0x04, 0x37
        /*0002*/ 	.short	(.L_25 - .L_24)
.L_24:
        /*0004*/ 	.word	0x00000082


	//----- nvinfo : EIATTR_KPARAM_INFO
	.align		4
.L_25:
        /*0008*/ 	.byte	0x04, 0x17
        /*000a*/ 	.short	(.L_27 - .L_26)
.L_26:
        /*000c*/ 	.word	0x00000000
        /*0010*/ 	.short	0x0006
        /*0012*/ 	.short	0x0028
        /*0014*/ 	.byte	0x00, 0xf0, 0x11, 0x00


	//----- nvinfo : EIATTR_KPARAM_INFO
	.align		4
.L_27:
        /*0018*/ 	.byte	0x04, 0x17
        /*001a*/ 	.short	(.L_29 - .L_28)
.L_28:
        /*001c*/ 	.word	0x00000000
        /*0020*/ 	.short	0x0005
        /*0022*/ 	.short	0x0024
        /*0024*/ 	.byte	0x00, 0xf0, 0x11, 0x00


	//----- nvinfo : EIATTR_KPARAM_INFO
	.align		4
.L_29:
        /*0028*/ 	.byte	0x04, 0x17
        /*002a*/ 	.short	(.L_31 - .L_30)
.L_30:
        /*002c*/ 	.word	0x00000000
        /*0030*/ 	.short	0x0004
        /*0032*/ 	.short	0x0020
        /*0034*/ 	.byte	0x00, 0xf0, 0x11, 0x00


	//----- nvinfo : EIATTR_KPARAM_INFO
	.align		4
.L_31:
        /*0038*/ 	.byte	0x04, 0x17
        /*003a*/ 	.short	(.L_33 - .L_32)
.L_32:
        /*003c*/ 	.word	0x00000000
        /*0040*/ 	.short	0x0003
        /*0042*/ 	.short	0x0018
        /*0044*/ 	.byte	0x00, 0xf0, 0x21, 0x00


	//----- nvinfo : EIATTR_KPARAM_INFO
	.align		4
.L_33:
        /*0048*/ 	.byte	0x04, 0x17
        /*004a*/ 	.short	(.L_35 - .L_34)
.L_34:
        /*004c*/ 	.word	0x00000000
        /*0050*/ 	.short	0x0002
        /*0052*/ 	.short	0x0010
        /*0054*/ 	.byte	0x00, 0xf5, 0x21, 0x00


	//----- nvinfo : EIATTR_KPARAM_INFO
	.align		4
.L_35:
        /*0058*/ 	.byte	0x04, 0x17
        /*005a*/ 	.short	(.L_37 - .L_36)
.L_36:
        /*005c*/ 	.word	0x00000000
        /*0060*/ 	.short	0x0001
        /*0062*/ 	.short	0x0008
        /*0064*/ 	.byte	0x00, 0xf5, 0x21, 0x00


	//----- nvinfo : EIATTR_KPARAM_INFO
	.align		4
.L_37:
        /*0068*/ 	.byte	0x04, 0x17
        /*006a*/ 	.short	(.L_39 - .L_38)
.L_38:
        /*006c*/ 	.word	0x00000000
        /*0070*/ 	.short	0x0000
        /*0072*/ 	.short	0x0000
        /*0074*/ 	.byte	0x00, 0xf5, 0x21, 0x00


	//----- nvinfo : EIATTR_SPARSE_MMA_MASK
	.align		4
.L_39:
        /*0078*/ 	.byte	0x03, 0x50
        /*007a*/ 	.short	0x0000


	//----- nvinfo : EIATTR_MAXREG_COUNT
	.align		4
        /*007c*/ 	.byte	0x03, 0x1b
        /*007e*/ 	.short	0x00ff


	//----- nvinfo : EIATTR_MERCURY_ISA_VERSION
	.align		4
        /*0080*/ 	.byte	0x03, 0x5f
        /*0082*/ 	.short	0x0101


	//----- nvinfo : EIATTR_VRC_CTA_INIT_COUNT
	.align		4
        /*0084*/ 	.byte	0x02, 0x4a
	.zero		1
	.zero		1


	//----- nvinfo : EIATTR_EXIT_INSTR_OFFSETS
	.align		4
        /*0088*/ 	.byte	0x04, 0x1c
        /*008a*/ 	.short	(.L_41 - .L_40)


	//   ....[0]....
.L_40:
        /*008c*/ 	.word	0x00000070


	//   ....[1]....
        /*0090*/ 	.word	0x000000a0


	//   ....[2]....
        /*0094*/ 	.word	0x00000ea0


	//   ....[3]....
        /*0098*/ 	.word	0x00001280


	//----- nvinfo : EIATTR_CRS_STACK_SIZE
	.align		4
.L_41:
        /*009c*/ 	.byte	0x04, 0x1e
        /*009e*/ 	.short	(.L_43 - .L_42)
.L_42:
        /*00a0*/ 	.word	0x00000000


	//----- nvinfo : EIATTR_CBANK_PARAM_SIZE
	.align		4
.L_43:
        /*00a4*/ 	.byte	0x03, 0x19
        /*00a6*/ 	.short	0x002c


	//----- nvinfo : EIATTR_PARAM_CBANK
	.align		4
        /*00a8*/ 	.byte	0x04, 0x0a
        /*00aa*/ 	.short	(.L_45 - .L_44)
	.align		4
.L_44:
        /*00ac*/ 	.word	index@(.nv.constant0._Z13findNeighborsP6float3S0_Pddiii)
        /*00b0*/ 	.short	0x0380
        /*00b2*/ 	.short	0x002c


	//----- nvinfo : EIATTR_SW_WAR
	.align		4
.L_45:
        /*00b4*/ 	.byte	0x04, 0x36
        /*00b6*/ 	.short	(.L_47 - .L_46)
.L_46:
        /*00b8*/ 	.word	0x00000008
.L_47:


//--------------------- .nv.callgraph             --------------------------
	.section	.nv.callgraph,"",@"SHT_CUDA_CALLGRAPH"
	.align	4
	.sectionentsize	8
	.align		4
        /*0000*/ 	.word	0x00000000
	.align		4
        /*0004*/ 	.word	0xffffffff
	.align		4
        /*0008*/ 	.word	0x00000000
	.align		4
        /*000c*/ 	.word	0xfffffffe
	.align		4
        /*0010*/ 	.word	0x00000000
	.align		4
        /*0014*/ 	.word	0xfffffffd
	.align		4
        /*0018*/ 	.word	0x00000000
	.align		4
        /*001c*/ 	.word	0xfffffffc


//--------------------- .text._Z6warmupPj         --------------------------
	.section	.text._Z6warmupPj,"ax",@progbits
	.align	128
        .global         _Z6warmupPj
        .type           _Z6warmupPj,@function
        .size           _Z6warmupPj,(.L_x_30 - _Z6warmupPj)
        .other          _Z6warmupPj,@"STO_CUDA_ENTRY STV_DEFAULT"
_Z6warmupPj:
.text._Z6warmupPj:
[----:B------:R-:W-:Y:S01]  /*0000*/  LDC R1, c[0x0][0x37c] ;  /* 0x0000df00ff017b82 */ /* 0x000fe20000000800 */
[----:B------:R-:W0:Y:S02]  /*0010*/  S2R R0, SR_TID.X ;  /* 0x0000000000007919 */ /* 0x000e240000002100 */
[----:B0-----:R-:W-:-:S13]  /*0020*/  ISETP.NE.AND P0, PT, R0, RZ, PT ;  /* 0x000000ff0000720c */ /* 0x001fda0003f05270 */
[----:B------:R-:W-:Y:S05]  /*0030*/  @P0 EXIT ;  /* 0x000000000000094d */ /* 0x000fea0003800000 */
[----:B------:R-:W0:Y:S01]  /*0040*/  LDC.64 R2, c[0x0][0x380] ;  /* 0x0000e000ff027b82 */ /* 0x000e220000000a00 */
[----:B------:R-:W0:Y:S01]  /*0050*/  LDCU.64 UR4, c[0x0][0x358] ;  /* 0x00006b00ff0477ac */ /* 0x000e220008000a00 */
[----:B------:R-:W-:-:S05]  /*0060*/  HFMA2 R5, -RZ, RZ, 0, 3.3080577850341796875e-05 ;  /* 0x0000022bff057431 */ /* 0x000fca00000001ff */
[----:B0-----:R-:W-:Y:S01]  /*0070*/  STG.E desc[UR4][R2.64], R5 ;  /* 0x0000000502007986 */ /* 0x001fe2000c101904 */
[----:B------:R-:W-:Y:S05]  /*0080*/  EXIT ;  /* 0x000000000000794d */ /* 0x000fea0003800000 */
.L_x_0:
[----:B------:R-:W-:-:S00]  /*0090*/  BRA `(.L_x_0) ;  /* 0xfffffffc00fc7947 */ /* 0x000fc0000383ffff */
[----:B------:R-:W-:-:S00]  /*00a0*/  NOP ;  /* 0x0000000000007918 */ /* 0x000fc00000000000 */
        /* <DEDUP_REMOVED lines=13> */
.L_x_30:


//--------------------- .text._Z13findNeighborsP6float3S0_Pddiii --------------------------
	.section	.text._Z13findNeighborsP6float3S0_Pddiii,"ax",@progbits
	.align	128
        .global         _Z13findNeighborsP6float3S0_Pddiii
        .type           _Z13findNeighborsP6float3S0_Pddiii,@function
        .size           _Z13findNeighborsP6float3S0_Pddiii,(.L_x_29 - _Z13findNeighborsP6float3S0_Pddiii)
        .other          _Z13findNeighborsP6float3S0_Pddiii,@"STO_CUDA_ENTRY STV_DEFAULT"
_Z13findNeighborsP6float3S0_Pddiii:
.text._Z13findNeighborsP6float3S0_Pddiii:
[----:B------:R-:W-:Y:S01]  /*0000*/  LDC R1, c[0x0][0x37c] ;  /* 0x0000df00ff017b82 */ /* 0x000fe20000000800 */
[----:B------:R-:W0:Y:S07]  /*0010*/  S2R R5, SR_TID.X ;  /* 0x0000000000057919 */ /* 0x000e2e0000002100 */
[----:B------:R-:W0:Y:S01]  /*0020*/  S2UR UR4, SR_CTAID.X ;  /* 0x00000000000479c3 */ /* 0x000e220000002500 */
[----:B------:R-:W1:Y:S07]  /*0030*/  LDCU UR5, c[0x0][0x3a4] ;  /* 0x00007480ff0577ac */ /* 0x000e6e0008000800 */
[----:B------:R-:W0:Y:S02]  /*0040*/  LDC R0, c[0x0][0x360] ;  /* 0x0000d800ff007b82 */ /* 0x000e240000000800 */
[----:B0-----:R-:W-:-:S05]  /*0050*/  IMAD R5, R0, UR4, R5 ;  /* 0x0000000400057c24 */ /* 0x001fca000f8e0205 */
[----:B-1----:R-:W-:-:S13]  /*0060*/  ISETP.GE.U32.AND P0, PT, R5, UR5, PT ;  /* 0x0000000505007c0c */ /* 0x002fda000bf06070 */
[----:B------:R-:W-:Y:S05]  /*0070*/  @P0 EXIT ;  /* 0x000000000000094d */ /* 0x000fea0003800000 */
[----:B------:R-:W0:Y:S02]  /*0080*/  LDC R0, c[0x0][0x3a0] ;  /* 0x0000e800ff007b82 */ /* 0x000e240000000800 */
[----:B0-----:R-:W-:-:S13]  /*0090*/  ISETP.GE.AND P0, PT, R0, 0x1, PT ;  /* 0x000000010000780c */ /* 0x001fda0003f06270 */
[----:B------:R-:W-:Y:S05]  /*00a0*/  @!P0 EXIT ;  /* 0x000000000000894d */ /* 0x000fea0003800000 */
[----:B------:R-:W0:Y:S01]  /*00b0*/  LDC.64 R2, c[0x0][0x388] ;  /* 0x0000e200ff027b82 */ /* 0x000e220000000a00 */
[----:B------:R-:W1:Y:S07]  /*00c0*/  LDCU.64 UR6, c[0x0][0x358] ;  /* 0x00006b00ff0677ac */ /* 0x000e6e0008000a00 */
[----:B------:R-:W2:Y:S08]  /*00d0*/  LDC.64 R12, c[0x0][0x398] ;  /* 0x0000e600ff0c7b82 */ /* 0x000eb00000000a00 */
[----:B------:R-:W3:Y:S01]  /*00e0*/  LDC.64 R10, c[0x0][0x390] ;  /* 0x0000e400ff0a7b82 */ /* 0x000ee20000000a00 */
[----:B0-----:R-:W-:-:S05]  /*00f0*/  IMAD.WIDE.U32 R2, R5, 0xc, R2 ;  /* 0x0000000c05027825 */ /* 0x001fca00078e0002 */
[----:B-1----:R0:W5:Y:S04]  /*0100*/  LDG.E R24, desc[UR6][R2.64] ;  /* 0x0000000602187981 */ /* 0x002168000c1e1900 */
[----:B------:R0:W5:Y:S04]  /*0110*/  LDG.E R23, desc[UR6][R2.64+0x4] ;  /* 0x0000040602177981 */ /* 0x000168000c1e1900 */
[----:B------:R0:W5:Y:S01]  /*0120*/  LDG.E R22, desc[UR6][R2.64+0x8] ;  /* 0x0000080602167981 */ /* 0x000162000c1e1900 */
[C---:B------:R-:W-:Y:S01]  /*0130*/  ISETP.GE.U32.AND P0, PT, R0.reuse, 0x4, PT ;  /* 0x000000040000780c */ /* 0x040fe20003f06070 */
[----:B--2---:R-:W-:Y:S01]  /*0140*/  DMUL R12, R12, R12 ;  /* 0x0000000c0c0c7228 */ /* 0x004fe20000000000 */
[----:B---3--:R-:W-:Y:S01]  /*0150*/  IMAD.WIDE.U32 R10, R5, 0x8, R10 ;  /* 0x00000008050a7825 */ /* 0x008fe200078e000a */
[----:B------:R-:W-:-:S03]  /*0160*/  LOP3.LUT R9, R0, 0x3, RZ, 0xc0, !PT ;  /* 0x0000000300097812 */ /* 0x000fc600078ec0ff */
[----:B------:R-:W-:-:S07]  /*0170*/  IMAD.MOV.U32 R8, RZ, RZ, RZ ;  /* 0x000000ffff087224 */ /* 0x000fce00078e00ff */
[----:B0-----:R-:W-:Y:S05]  /*0180*/  @!P0 BRA `(.L_x_1) ;  /* 0x0000000c00408947 */ /* 0x001fea0003800000 */
[----:B------:R-:W0:Y:S01]  /*0190*/  LDCU.64 UR4, c[0x0][0x380] ;  /* 0x00007000ff0477ac */ /* 0x000e220008000a00 */
[----:B------:R-:W-:-:S05]  /*01a0*/  LOP3.LUT R8, R0, 0x7ffffffc, RZ, 0xc0, !PT ;  /* 0x7ffffffc00087812 */ /* 0x000fca00078ec0ff */
[----:B------:R-:W-:Y:S01]  /*01b0*/  IMAD.MOV R7, RZ, RZ, -R8 ;  /* 0x000000ffff077224 */ /* 0x000fe200078e0a08 */
[----:B0-----:R-:W-:-:S04]  /*01c0*/  UIADD3 UR4, UP0, UPT, UR4, 0x18, URZ ;  /* 0x0000001804047890 */ /* 0x001fc8000ff1e0ff */
[----:B------:R-:W-:Y:S02]  /*01d0*/  UIADD3.X UR5, UPT, UPT, URZ, UR5, URZ, UP0, !UPT ;  /* 0x00000005ff057290 */ /* 0x000fe400087fe4ff */
[----:B------:R-:W-:-:S04]  /*01e0*/  MOV R14, UR4 ;  /* 0x00000004000e7c02 */ /* 0x000fc80008000f00 */
[----:B------:R-:W-:-:S07]  /*01f0*/  IMAD.U32 R15, RZ, RZ, UR5 ;  /* 0x00000005ff0f7e24 */ /* 0x000fce000f8e00ff */
.L_x_18:
[----:B------:R-:W2:Y:S04]  /*0200*/  LDG.E R4, desc[UR6][R14.64+-0x14] ;  /* 0xffffec060e047981 */ /* 0x000ea8000c1e1900 */
[----:B------:R-:W3:Y:S04]  /*0210*/  LDG.E R5, desc[UR6][R14.64+-0x10] ;  /* 0xfffff0060e057981 */ /* 0x000ee8000c1e1900 */
[----:B0-----:R-:W4:Y:S01]  /*0220*/  LDG.E R3, desc[UR6][R14.64+-0x18] ;  /* 0xffffe8060e037981 */ /* 0x001f22000c1e1900 */
[----:B------:R-:W-:Y:S01]  /*0230*/  VIADD R7, R7, 0x4 ;  /* 0x0000000407077836 */ /* 0x000fe20000000000 */
[----:B------:R-:W-:Y:S04]  /*0240*/  BSSY.RECONVERGENT B0, `(.L_x_2) ;  /* 0x000002d000007945 */ /* 0x000fe80003800200 */
[----:B------:R-:W-:-:S02]  /*0250*/  ISETP.NE.AND P1, PT, R7, RZ, PT ;  /* 0x000000ff0700720c */ /* 0x000fc40003f25270 */
[----:B--2--5:R-:W-:Y:S02]  /*0260*/  FSETP.NEU.AND P0, PT, R4, R23, PT ;  /* 0x000000170400720b */ /* 0x024fe40003f0d000 */
[----:B---3--:R-:W-:Y:S02]  /*0270*/  FSETP.EQ.AND P2, PT, R5, R22, PT ;  /* 0x000000160500720b */ /* 0x008fe40003f42000 */
[----:B----4-:R-:W-:-:S13]  /*0280*/  FSETP.EQ.AND P0, PT, R3, R24, !P0 ;  /* 0x000000180300720b */ /* 0x010fda0004702000 */
[----:B------:R-:W-:Y:S05]  /*0290*/  @P0 BRA P2, `(.L_x_3) ;  /* 0x00000000009c0947 */ /* 0x000fea0001000000 */
[----:B------:R-:W-:Y:S01]  /*02a0*/  FADD R0, -R24, R3 ;  /* 0x0000000318007221 */ /* 0x000fe20000000100 */
[----:B------:R-:W-:-:S03]  /*02b0*/  FADD R6, -R22, R5 ;  /* 0x0000000516067221 */ /* 0x000fc60000000100 */
[----:B------:R-:W-:Y:S01]  /*02c0*/  FMUL R2, R0, R0 ;  /* 0x0000000000027220 */ /* 0x000fe20000400000 */
[----:B------:R-:W-:Y:S01]  /*02d0*/  FADD R0, -R23, R4 ;  /* 0x0000000417007221 */ /* 0x000fe20000000100 */
[----:B------:R-:W-:-:S03]  /*02e0*/  FMUL R16, R6, R6 ;  /* 0x0000000606107220 */ /* 0x000fc60000400000 */
[----:B------:R-:W-:Y:S01]  /*02f0*/  FMUL R0, R0, R0 ;  /* 0x0000000000007220 */ /* 0x000fe20000400000 */
[----:B------:R-:W-:Y:S08]  /*0300*/  F2F.F64.F32 R2, R2 ;  /* 0x0000000200027310 */ /* 0x000ff00000201800 */
[----:B------:R-:W0:Y:S08]  /*0310*/  F2F.F64.F32 R4, R0 ;  /* 0x0000000000047310 */ /* 0x000e300000201800 */
[----:B------:R-:W1:Y:S01]  /*0320*/  F2F.F64.F32 R16, R16 ;  /* 0x0000001000107310 */ /* 0x000e620000201800 */
[----:B0-----:R-:W-:-:S08]  /*0330*/  DADD R4, R2, R4 ;  /* 0x0000000002047229 */ /* 0x001fd00000000004 */
[----:B-1----:R-:W-:-:S08]  /*0340*/  DADD R4, R4, R16 ;  /* 0x0000000004047229 */ /* 0x002fd00000000010 */
[----:B------:R-:W-:-:S14]  /*0350*/  DSETP.GEU.AND P0, PT, R4, R12, PT ;  /* 0x0000000c0400722a */ /* 0x000fdc0003f0e000 */
[----:B------:R-:W-:Y:S05]  /*0360*/  @P0 BRA `(.L_x_3) ;  /* 0x0000000000680947 */ /* 0x000fea0003800000 */
[----:B------:R-:W0:Y:S01]  /*0370*/  MUFU.RSQ64H R19, R5 ;  /* 0x0000000500137308 */ /* 0x000e220000001c00 */
[----:B------:R-:W-:Y:S01]  /*0380*/  IADD3 R18, PT, PT, R5, -0x3500000, RZ ;  /* 0xfcb0000005127810 */ /* 0x000fe20007ffe0ff */
[----:B------:R-:W-:Y:S01]  /*0390*/  IMAD.MOV.U32 R26, RZ, RZ, 0x0 ;  /* 0x00000000ff1a7424 */ /* 0x000fe200078e00ff */
[----:B------:R-:W-:Y:S01]  /*03a0*/  BSSY.RECONVERGENT B1, `(.L_x_4) ;  /* 0x0000013000017945 */ /* 0x000fe20003800200 */
[----:B------:R-:W-:Y:S01]  /*03b0*/  IMAD.MOV.U32 R27, RZ, RZ, 0x3fd80000 ;  /* 0x3fd80000ff1b7424 */ /* 0x000fe200078e00ff */
[----:B------:R-:W-:Y:S02]  /*03c0*/  ISETP.GE.U32.AND P0, PT, R18, 0x7ca00000, PT ;  /* 0x7ca000001200780c */ /* 0x000fe40003f06070 */
[----:B0-----:R-:W-:-:S08]  /*03d0*/  DMUL R2, R18, R18 ;  /* 0x0000001212027228 */ /* 0x001fd00000000000 */
[----:B------:R-:W-:-:S08]  /*03e0*/  DFMA R2, R4, -R2, 1 ;  /* 0x3ff000000402742b */ /* 0x000fd00000000802 */
[----:B------:R-:W-:Y:S02]  /*03f0*/  DFMA R26, R2, R26, 0.5 ;  /* 0x3fe00000021a742b */ /* 0x000fe4000000001a */
[----:B------:R-:W-:-:S08]  /*0400*/  DMUL R2, R18, R2 ;  /* 0x0000000212027228 */ /* 0x000fd00000000000 */
[----:B------:R-:W-:-:S08]  /*0410*/  DFMA R26, R26, R2, R18 ;  /* 0x000000021a1a722b */ /* 0x000fd00000000012 */
[----:B------:R-:W-:Y:S02]  /*0420*/  DMUL R20, R4, R26 ;  /* 0x0000001a04147228 */ /* 0x000fe40000000000 */
[----:B------:R-:W-:Y:S01]  /*0430*/  IADD3 R17, PT, PT, R27, -0x100000, RZ ;  /* 0xfff000001b117810 */ /* 0x000fe20007ffe0ff */
[----:B------:R-:W-:-:S05]  /*0440*/  IMAD.MOV.U32 R16, RZ, RZ, R26 ;  /* 0x000000ffff107224 */ /* 0x000fca00078e001a */
[----:B------:R-:W-:-:S08]  /*0450*/  DFMA R2, R20, -R20, R4 ;  /* 0x800000141402722b */ /* 0x000fd00000000004 */
[----:B------:R-:W-:Y:S01]  /*0460*/  DFMA R28, R2, R16, R20 ;  /* 0x00000010021c722b */ /* 0x000fe20000000014 */
[----:B------:R-:W-:Y:S10]  /*0470*/  @!P0 BRA `(.L_x_5) ;  /* 0x0000000000148947 */ /* 0x000ff40003800000 */
[----:B------:R-:W-:Y:S01]  /*0480*/  MOV R0, R20 ;  /* 0x0000001400007202 */ /* 0x000fe20000000f00 */
[----:B------:R-:W-:Y:S01]  /*0490*/  IMAD.MOV.U32 R6, RZ, RZ, R26 ;  /* 0x000000ffff067224 */ /* 0x000fe200078e001a */
[----:B------:R-:W-:Y:S01]  /*04a0*/  MOV R20, 0x4d0 ;  /* 0x000004d000147802 */ /* 0x000fe20000000f00 */
[----:B------:R-:W-:-:S07]  /*04b0*/  IMAD.MOV.U32 R25, RZ, RZ, R21 ;  /* 0x000000ffff197224 */ /* 0x000fce00078e0015 */
[----:B------:R-:W-:Y:S05]  /*04c0*/  CALL.REL.NOINC `($__internal_0_$__cuda_sm20_dsqrt_rn_f64_mediumpath_v1) ;  /* 0x0000000c00707944 */ /* 0x000fea0003c00000 */
.L_x_5:
[----:B------:R-:W-:Y:S05]  /*04d0*/  BSYNC.RECONVERGENT B1 ;  /* 0x0000000000017941 */ /* 0x000fea0003800200 */
.L_x_4:
[----:B------:R-:W2:Y:S02]  /*04e0*/  LDG.E.64 R2, desc[UR6][R10.64] ;  /* 0x000000060a027981 */ /* 0x000ea4000c1e1b00 */
[----:B--2---:R-:W-:-:S07]  /*04f0*/  DADD R2, R2, R28 ;  /* 0x0000000002027229 */ /* 0x004fce000000001c */
[----:B------:R0:W-:Y:S04]  /*0500*/  STG.E.64 desc[UR6][R10.64], R2 ;  /* 0x000000020a007986 */ /* 0x0001e8000c101b06 */
.L_x_3:
[----:B------:R-:W-:Y:S05]  /*0510*/  BSYNC.RECONVERGENT B0 ;  /* 0x0000000000007941 */ /* 0x000fea0003800200 */
.L_x_2:
[----:B------:R-:W2:Y:S04]  /*0520*/  LDG.E R4, desc[UR6][R14.64+-0x8] ;  /* 0xfffff8060e047981 */ /* 0x000ea8000c1e1900 */
[----:B------:R-:W3:Y:S04]  /*0530*/  LDG.E R5, desc[UR6][R14.64+-0x4] ;  /* 0xfffffc060e057981 */ /* 0x000ee8000c1e1900 */
[----:B0-----:R-:W4:Y:S01]  /*0540*/  LDG.E R3, desc[UR6][R14.64+-0xc] ;  /* 0xfffff4060e037981 */ /* 0x001f22000c1e1900 */
[----:B------:R-:W-:Y:S01]  /*0550*/  BSSY.RECONVERGENT B0, `(.L_x_6) ;  /* 0x000002c000007945 */ /* 0x000fe20003800200 */
[----:B--2---:R-:W-:-:S02]  /*0560*/  FSETP.NEU.AND P0, PT, R4, R23, PT ;  /* 0x000000170400720b */ /* 0x004fc40003f0d000 */
        /* <DEDUP_REMOVED lines=17> */
[----:B------:R-:W-:Y:S01]  /*0680*/  VIADD R18, R5, 0xfcb00000 ;  /* 0xfcb0000005127836 */ /* 0x000fe20000000000 */
[----:B------:R-:W-:Y:S01]  /*0690*/  MOV R26, 0x0 ;  /* 0x00000000001a7802 */ /* 0x000fe20000000f00 */
[----:B------:R-:W-:Y:S01]  /*06a0*/  IMAD.MOV.U32 R27, RZ, RZ, 0x3fd80000 ;  /* 0x3fd80000ff1b7424 */ /* 0x000fe200078e00ff */
[----:B------:R-:W-:Y:S02]  /*06b0*/  BSSY.RECONVERGENT B1, `(.L_x_8) ;  /* 0x0000012000017945 */ /* 0x000fe40003800200 */
[----:B------:R-:W-:Y:S01]  /*06c0*/  ISETP.GE.U32.AND P0, PT, R18, 0x7ca00000, PT ;  /* 0x7ca000001200780c */ /* 0x000fe20003f06070 */
        /* <DEDUP_REMOVED lines=11> */
[----:B------:R-:W-:Y:S01]  /*0780*/  IMAD.MOV.U32 R0, RZ, RZ, R20 ;  /* 0x000000ffff007224 */ /* 0x000fe200078e0014 */
[----:B------:R-:W-:Y:S02]  /*0790*/  MOV R6, R26 ;  /* 0x0000001a00067202 */ /* 0x000fe40000000f00 */
[----:B------:R-:W-:Y:S02]  /*07a0*/  MOV R25, R21 ;  /* 0x0000001500197202 */ /* 0x000fe40000000f00 */
[----:B------:R-:W-:-:S07]  /*07b0*/  MOV R20, 0x7d0 ;  /* 0x000007d000147802 */ /* 0x000fce0000000f00 */
[----:B------:R-:W-:Y:S05]  /*07c0*/  CALL.REL.NOINC `($__internal_0_$__cuda_sm20_dsqrt_rn_f64_mediumpath_v1) ;  /* 0x0000000800b07944 */ /* 0x000fea0003c00000 */
.L_x_9:
[----:B------:R-:W-:Y:S05]  /*07d0*/  BSYNC.RECONVERGENT B1 ;  /* 0x0000000000017941 */ /* 0x000fea0003800200 */
.L_x_8:
[----:B------:R-:W2:Y:S02]  /*07e0*/  LDG.E.64 R2, desc[UR6][R10.64] ;  /* 0x000000060a027981 */ /* 0x000ea4000c1e1b00 */
[----:B--2---:R-:W-:-:S07]  /*07f0*/  DADD R2, R2, R28 ;  /* 0x0000000002027229 */ /* 0x004fce000000001c */
[----:B------:R0:W-:Y:S04]  /*0800*/  STG.E.64 desc[UR6][R10.64], R2 ;  /* 0x000000020a007986 */ /* 0x0001e8000c101b06 */
.L_x_7:
[----:B------:R-:W-:Y:S05]  /*0810*/  BSYNC.RECONVERGENT B0 ;  /* 0x0000000000007941 */ /* 0x000fea0003800200 */
.L_x_6:
        /* <DEDUP_REMOVED lines=40> */
[----:B------:R-:W-:Y:S01]  /*0aa0*/  MOV R6, R26 ;  /* 0x0000001a00067202 */ /* 0x000fe20000000f00 */
[----:B------:R-:W-:Y:S01]  /*0ab0*/  IMAD.MOV.U32 R0, RZ, RZ, R16 ;  /* 0x000000ffff007224 */ /* 0x000fe200078e0010 */
[----:B------:R-:W-:Y:S02]  /*0ac0*/  MOV R17, R19 ;  /* 0x0000001300117202 */ /* 0x000fe40000000f00 */
[----:B------:R-:W-:-:S07]  /*0ad0*/  MOV R20, 0xaf0 ;  /* 0x00000af000147802 */ /* 0x000fce0000000f00 */
[----:B------:R-:W-:Y:S05]  /*0ae0*/  CALL.REL.NOINC `($__internal_0_$__cuda_sm20_dsqrt_rn_f64_mediumpath_v1) ;  /* 0x0000000400e87944 */ /* 0x000fea0003c00000 */
.L_x_13:
[----:B------:R-:W-:Y:S05]  /*0af0*/  BSYNC.RECONVERGENT B1 ;  /* 0x0000000000017941 */ /* 0x000fea0003800200 */
.L_x_12:
[----:B------:R-:W2:Y:S02]  /*0b00*/  LDG.E.64 R2, desc[UR6][R10.64] ;  /* 0x000000060a027981 */ /* 0x000ea4000c1e1b00 */
[----:B--2---:R-:W-:-:S07]  /*0b10*/  DADD R2, R2, R28 ;  /* 0x0000000002027229 */ /* 0x004fce000000001c */
[----:B------:R0:W-:Y:S04]  /*0b20*/  STG.E.64 desc[UR6][R10.64], R2 ;  /* 0x000000020a007986 */ /* 0x0001e8000c101b06 */
.L_x_11:
[----:B------:R-:W-:Y:S05]  /*0b30*/  BSYNC.RECONVERGENT B0 ;  /* 0x0000000000007941 */ /* 0x000fea0003800200 */
.L_x_10:
        /* <DEDUP_REMOVED lines=39> */
[----:B------:R-:W-:Y:S01]  /*0db0*/  MOV R6, R26 ;  /* 0x0000001a00067202 */ /* 0x000fe20000000f00 */
[----:B------:R-:W-:Y:S01]  /*0dc0*/  IMAD.MOV.U32 R18, RZ, RZ, R16 ;  /* 0x000000ffff127224 */ /* 0x000fe200078e0010 */
[----:B------:R-:W-:Y:S02]  /*0dd0*/  MOV R25, R19 ;  /* 0x0000001300197202 */ /* 0x000fe40000000f00 */
[----:B------:R-:W-:Y:S02]  /*0de0*/  MOV R17, R21 ;  /* 0x0000001500117202 */ /* 0x000fe40000000f00 */
[----:B------:R-:W-:-:S07]  /*0df0*/  MOV R20, 0xe10 ;  /* 0x00000e1000147802 */ /* 0x000fce0000000f00 */
[----:B------:R-:W-:Y:S05]  /*0e00*/  CALL.REL.NOINC `($__internal_0_$__cuda_sm20_dsqrt_rn_f64_mediumpath_v1) ;  /* 0x0000000400207944 */ /* 0x000fea0003c00000 */
.L_x_17:
[----:B------:R-:W-:Y:S05]  /*0e10*/  BSYNC.RECONVERGENT B1 ;  /* 0x0000000000017941 */ /* 0x000fea0003800200 */
.L_x_16:
[----:B------:R-:W2:Y:S02]  /*0e20*/  LDG.E.64 R2, desc[UR6][R10.64] ;  /* 0x000000060a027981 */ /* 0x000ea4000c1e1b00 */
[----:B--2---:R-:W-:-:S07]  /*0e30*/  DADD R2, R2, R28 ;  /* 0x0000000002027229 */ /* 0x004fce000000001c */
[----:B------:R0:W-:Y:S04]  /*0e40*/  STG.E.64 desc[UR6][R10.64], R2 ;  /* 0x000000020a007986 */ /* 0x0001e8000c101b06 */
.L_x_15:
[----:B------:R-:W-:Y:S05]  /*0e50*/  BSYNC.RECONVERGENT B0 ;  /* 0x0000000000007941 */ /* 0x000fea0003800200 */
.L_x_14:
[----:B------:R-:W-:-:S05]  /*0e60*/  IADD3 R14, P0, PT, R14, 0x30, RZ ;  /* 0x000000300e0e7810 */ /* 0x000fca0007f1e0ff */
[----:B------:R-:W-:Y:S01]  /*0e70*/  IMAD.X R15, RZ, RZ, R15, P0 ;  /* 0x000000ffff0f7224 */ /* 0x000fe200000e060f */
[----:B------:R-:W-:Y:S07]  /*0e80*/  @P1 BRA `(.L_x_18) ;  /* 0xfffffff000dc1947 */ /* 0x000fee000383ffff */
.L_x_1:
[----:B------:R-:W-:-:S13]  /*0e90*/  ISETP.NE.AND P0, PT, R9, RZ, PT ;  /* 0x000000ff0900720c */ /* 0x000fda0003f05270 */
[----:B------:R-:W-:Y:S05]  /*0ea0*/  @!P0 EXIT ;  /* 0x000000000000894d */ /* 0x000fea0003800000 */
[----:B0-----:R-:W0:Y:S01]  /*0eb0*/  LDC.64 R2, c[0x0][0x380] ;  /* 0x0000e000ff027b82 */ /* 0x001e220000000a00 */
[----:B------:R-:W-:Y:S01]  /*0ec0*/  IADD3 R14, PT, PT, -R9, RZ, RZ ;  /* 0x000000ff090e7210 */ /* 0x000fe20007ffe1ff */
[----:B0-----:R-:W-:-:S03]  /*0ed0*/  IMAD.WIDE.U32 R2, R8, 0xc, R2 ;  /* 0x0000000c08027825 */ /* 0x001fc600078e0002 */
[----:B------:R-:W-:-:S05]  /*0ee0*/  IADD3 R8, P0, PT, R2, 0x8, RZ ;  /* 0x0000000802087810 */ /* 0x000fca0007f1e0ff */
[----:B------:R-:W-:-:S08]  /*0ef0*/  IMAD.X R9, RZ, RZ, R3, P0 ;  /* 0x000000ffff097224 */ /* 0x000fd000000e0603 */
.L_x_23:
[----:B------:R-:W2:Y:S04]  /*0f00*/  LDG.E R4, desc[UR6][R8.64+-0x4] ;  /* 0xfffffc0608047981 */ /* 0x000ea8000c1e1900 */
[----:B------:R-:W3:Y:S04]  /*0f10*/  LDG.E R5, desc[UR6][R8.64] ;  /* 0x0000000608057981 */ /* 0x000ee8000c1e1900 */
[----:B0-----:R-:W4:Y:S01]  /*0f20*/  LDG.E R3, desc[UR6][R8.64+-0x8] ;  /* 0xfffff80608037981 */ /* 0x001f22000c1e1900 */
[----:B------:R-:W-:Y:S01]  /*0f30*/  IADD3 R14, PT, PT, R14, 0x1, RZ ;  /* 0x000000010e0e7810 */ /* 0x000fe20007ffe0ff */
[----:B------:R-:W-:Y:S03]  /*0f40*/  BSSY.RECONVERGENT B0, `(.L_x_19) ;  /* 0x0000030000007945 */ /* 0x000fe60003800200 */
        /* <DEDUP_REMOVED lines=39> */
[----:B------:R-:W-:-:S07]  /*11c0*/  MOV R20, 0x11e0 ;  /* 0x000011e000147802 */ /* 0x000fce0000000f00 */
[----:B------:R-:W-:Y:S05]  /*11d0*/  CALL.REL.NOINC `($__internal_0_$__cuda_sm20_dsqrt_rn_f64_mediumpath_v1) ;  /* 0x00000000002c7944 */ /* 0x000fea0003c00000 */
[----:B------:R-:W-:Y:S01]  /*11e0*/  MOV R20, R28 ;  /* 0x0000001c00147202 */ /* 0x000fe20000000f00 */
[----:B------:R-:W-:-:S07]  /*11f0*/  IMAD.MOV.U32 R21, RZ, RZ, R29 ;  /* 0x000000ffff157224 */ /* 0x000fce00078e001d */
.L_x_22:
[----:B------:R-:W-:Y:S05]  /*1200*/  BSYNC.RECONVERGENT B1 ;  /* 0x0000000000017941 */ /* 0x000fea0003800200 */
.L_x_21:
[----:B------:R-:W2:Y:S02]  /*1210*/  LDG.E.64 R2, desc[UR6][R10.64] ;  /* 0x000000060a027981 */ /* 0x000ea4000c1e1b00 */
[----:B--2---:R-:W-:-:S07]  /*1220*/  DADD R2, R2, R20 ;  /* 0x0000000002027229 */ /* 0x004fce0000000014 */
[----:B------:R0:W-:Y:S04]  /*1230*/  STG.E.64 desc[UR6][R10.64], R2 ;  /* 0x000000020a007986 */ /* 0x0001e8000c101b06 */
.L_x_20:
[----:B------:R-:W-:Y:S05]  /*1240*/  BSYNC.RECONVERGENT B0 ;  /* 0x0000000000007941 */ /* 0x000fea0003800200 */
.L_x_19:
[----:B------:R-:W-:-:S04]  /*1250*/  IADD3 R8, P0, PT, R8, 0xc, RZ ;  /* 0x0000000c08087810 */ /* 0x000fc80007f1e0ff */
[----:B------:R-:W-:Y:S01]  /*1260*/  IADD3.X R9, PT, PT, RZ, R9, RZ, P0, !PT ;  /* 0x00000009ff097210 */ /* 0x000fe200007fe4ff */
[----:B------:R-:W-:Y:S08]  /*1270*/  @P1 BRA `(.L_x_23) ;  /* 0xfffffffc00201947 */ /* 0x000ff0000383ffff */
[----:B------:R-:W-:Y:S05]  /*1280*/  EXIT ;  /* 0x000000000000794d */ /* 0x000fea0003800000 */
        .weak           $__internal_0_$__cuda_sm20_dsqrt_rn_f64_mediumpath_v1
        .type           $__internal_0_$__cuda_sm20_dsqrt_rn_f64_mediumpath_v1,@function
        .size           $__internal_0_$__cuda_sm20_dsqrt_rn_f64_mediumpath_v1,(.L_x_29 - $__internal_0_$__cuda_sm20_dsqrt_rn_f64_mediumpath_v1)
$__internal_0_$__cuda_sm20_dsqrt_rn_f64_mediumpath_v1:
[----:B------:R-:W-:Y:S01]  /*1290*/  ISETP.GE.U32.AND P0, PT, R18, -0x3400000, PT ;  /* 0xfcc000001200780c */ /* 0x000fe20003f06070 */
[----:B------:R-:W-:Y:S01]  /*12a0*/  BSSY.RECONVERGENT B2, `(.L_x_24) ;  /* 0x0000026000027945 */ /* 0x000fe20003800200 */
[----:B------:R-:W-:Y:S01]  /*12b0*/  IMAD.MOV.U32 R16, RZ, RZ, R6 ;  /* 0x000000ffff107224 */ /* 0x000fe200078e0006 */
[----:B------:R-:W-:Y:S01]  /*12c0*/  MOV R18, R0 ;  /* 0x0000000000127202 */ /* 0x000fe20000000f00 */
[----:B------:R-:W-:-:S09]  /*12d0*/  IMAD.MOV.U32 R19, RZ, RZ, R25 ;  /* 0x000000ffff137224 */ /* 0x000fd200078e0019 */
[----:B------:R-:W-:Y:S05]  /*12e0*/  @!P0 BRA `(.L_x_25) ;  /* 0x0000000000208947 */ /* 0x000fea0003800000 */
[----:B------:R-:W-:-:S10]  /*12f0*/  DFMA.RM R16, R2, R16, R18 ;  /* 0x000000100210722b */ /* 0x000fd40000004012 */
[----:B------:R-:W-:-:S04]  /*1300*/  IADD3 R2, P0, PT, R16, 0x1, RZ ;  /* 0x0000000110027810 */ /* 0x000fc80007f1e0ff */
[----:B------:R-:W-:-:S06]  /*1310*/  IADD3.X R3, PT, PT, RZ, R17, RZ, P0, !PT ;  /* 0x00000011ff037210 */ /* 0x000fcc00007fe4ff */
[----:B------:R-:W-:-:S08]  /*1320*/  DFMA.RP R4, -R16, R2, R4 ;  /* 0x000000021004722b */ /* 0x000fd00000008104 */
[----:B------:R-:W-:-:S06]  /*1330*/  DSETP.GT.AND P0, PT, R4, RZ, PT ;  /* 0x000000ff0400722a */ /* 0x000fcc0003f04000 */
[----:B------:R-:W-:Y:S02]  /*1340*/  FSEL R2, R2, R16, P0 ;  /* 0x0000001002027208 */ /* 0x000fe40000000000 */
[----:B------:R-:W-:Y:S01]  /*1350*/  FSEL R3, R3, R17, P0 ;  /* 0x0000001103037208 */ /* 0x000fe20000000000 */
[----:B------:R-:W-:Y:S06]  /*1360*/  BRA `(.L_x_26) ;  /* 0x0000000000647947 */ /* 0x000fec0003800000 */
.L_x_25:
[----:B------:R-:W-:-:S14]  /*1370*/  DSETP.NE.AND P0, PT, R4, RZ, PT ;  /* 0x000000ff0400722a */ /* 0x000fdc0003f05000 */
[----:B------:R-:W-:Y:S05]  /*1380*/  @!P0 BRA `(.L_x_27) ;  /* 0x0000000000588947 */ /* 0x000fea0003800000 */
[----:B------:R-:W-:-:S13]  /*1390*/  ISETP.GE.AND P0, PT, R5, RZ, PT ;  /* 0x000000ff0500720c */ /* 0x000fda0003f06270 */
[----:B------:R-:W-:Y:S01]  /*13a0*/  @!P0 IMAD.MOV.U32 R2, RZ, RZ, 0x0 ;  /* 0x00000000ff028424 */ /* 0x000fe200078e00ff */
[----:B------:R-:W-:Y:S01]  /*13b0*/  @!P0 MOV R3, 0xfff80000 ;  /* 0xfff8000000038802 */ /* 0x000fe20000000f00 */
[----:B------:R-:W-:Y:S06]  /*13c0*/  @!P0 BRA `(.L_x_26) ;  /* 0x00000000004c8947 */ /* 0x000fec0003800000 */
[----:B------:R-:W-:-:S13]  /*13d0*/  ISETP.GT.AND P0, PT, R5, 0x7fefffff, PT ;  /* 0x7fefffff0500780c */ /* 0x000fda0003f04270 */
[----:B------:R-:W-:Y:S05]  /*13e0*/  @P0 BRA `(.L_x_27) ;  /* 0x0000000000400947 */ /* 0x000fea0003800000 */
[----:B------:R-:W-:Y:S01]  /*13f0*/  DMUL R18, R4, 8.11296384146066816958e+31 ;  /* 0x4690000004127828 */ /* 0x000fe20000000000 */
[----:B------:R-:W-:Y:S01]  /*1400*/  IMAD.MOV.U32 R16, RZ, RZ, RZ ;  /* 0x000000ffff107224 */ /* 0x000fe200078e00ff */
[----:B------:R-:W-:Y:S01]  /*1410*/  MOV R4, 0x0 ;  /* 0x0000000000047802 */ /* 0x000fe20000000f00 */
[----:B------:R-:W-:-:S03]  /*1420*/  IMAD.MOV.U32 R5, RZ, RZ, 0x3fd80000 ;  /* 0x3fd80000ff057424 */ /* 0x000fc600078e00ff */
[----:B------:R-:W0:Y:S02]  /*1430*/  MUFU.RSQ64H R17, R19 ;  /* 0x0000001300117308 */ /* 0x000e240000001c00 */
[----:B0-----:R-:W-:-:S08]  /*1440*/  DMUL R2, R16, R16 ;  /* 0x0000001010027228 */ /* 0x001fd00000000000 */
[----:B------:R-:W-:-:S08]  /*1450*/  DFMA R2, R18, -R2, 1 ;  /* 0x3ff000001202742b */ /* 0x000fd00000000802 */
[----:B------:R-:W-:Y:S02]  /*1460*/  DFMA R4, R2, R4, 0.5 ;  /* 0x3fe000000204742b */ /* 0x000fe40000000004 */
[----:B------:R-:W-:-:S08]  /*1470*/  DMUL R2, R16, R2 ;  /* 0x0000000210027228 */ /* 0x000fd00000000000 */
[----:B------:R-:W-:-:S08]  /*1480*/  DFMA R4, R4, R2, R16 ;  /* 0x000000020404722b */ /* 0x000fd00000000010 */
[----:B------:R-:W-:Y:S02]  /*1490*/  DMUL R2, R18, R4 ;  /* 0x0000000412027228 */ /* 0x000fe40000000000 */
[----:B------:R-:W-:-:S06]  /*14a0*/  IADD3 R5, PT, PT, R5, -0x100000, RZ ;  /* 0xfff0000005057810 */ /* 0x000fcc0007ffe0ff */
[----:B------:R-:W-:-:S08]  /*14b0*/  DFMA R16, R2, -R2, R18 ;  /* 0x800000020210722b */ /* 0x000fd00000000012 */
[----:B------:R-:W-:-:S10]  /*14c0*/  DFMA R2, R4, R16, R2 ;  /* 0x000000100402722b */ /* 0x000fd40000000002 */
[----:B------:R-:W-:Y:S01]  /*14d0*/  VIADD R3, R3, 0xfcb00000 ;  /* 0xfcb0000003037836 */ /* 0x000fe20000000000 */
[----:B------:R-:W-:Y:S06]  /*14e0*/  BRA `(.L_x_26) ;  /* 0x0000000000047947 */ /* 0x000fec0003800000 */
.L_x_27:
[----:B------:R-:W-:-:S11]  /*14f0*/  DADD R2, R4, R4 ;  /* 0x0000000004027229 */ /* 0x000fd60000000004 */
.L_x_26:
[----:B------:R-:W-:Y:S05]  /*1500*/  BSYNC.RECONVERGENT B2 ;  /* 0x0000000000027941 */ /* 0x000fea0003800200 */
.L_x_24:
[----:B------:R-:W-:Y:S01]  /*1510*/  HFMA2 R21, -RZ, RZ, 0, 0 ;  /* 0x00000000ff157431 */ /* 0x000fe200000001ff */
[----:B------:R-:W-:Y:S01]  /*1520*/  MOV R28, R2 ;  /* 0x00000002001c7202 */ /* 0x000fe20000000f00 */
[----:B------:R-:W-:Y:S02]  /*1530*/  IMAD.MOV.U32 R29, RZ, RZ, R3 ;  /* 0x000000ffff1d7224 */ /* 0x000fe400078e0003 */
[----:B------:R-:W-:Y:S05]  /*1540*/  RET.REL.NODEC R20 `(_Z13findNeighborsP6float3S0_Pddiii) ;  /* 0xffffffe814ac7950 */ /* 0x000fea0003c3ffff */
.L_x_28:
        /* <DEDUP_REMOVED lines=11> */
.L_x_29:


//--------------------- .nv.shared.reserved.0     --------------------------
	.section	.nv.shared.reserved.0,"aw",@nobits
	.weak		__nv_reservedSMEM_offset_0_alias
	.size		__nv_reservedSMEM_offset_0_alias, 0, 64
	.other		__nv_reservedSMEM_offset_0_alias,@"STO_CUDA_RESERVED_SHARED STV_DEFAULT"
__nv_reservedSMEM_offset_0_alias:
	.zero		0
	.zero		64


//--------------------- .nv.constant0._Z6warmupPj --------------------------
	.section	.nv.constant0._Z6warmupPj,"a",@progbits
	.sectionflags	@""
	.align	4
.nv.constant0._Z6warmupPj:
	.zero		904


//--------------------- .nv.constant0._Z13findNeighborsP6float3S0_Pddiii --------------------------
	.section	.nv.constant0._Z13findNeighborsP6float3S0_Pddiii,"a",@progbits
	.sectionflags	@""
	.align	4
.nv.constant0._Z13findNeighborsP6float3S0_Pddiii:
	.zero		940


//--------------------- SYMBOLS --------------------------

	.type		.nv.reservedSmem.offset0,@object
	.size		.nv.reservedSmem.offset0,0x4
